//
// Generated by NVIDIA NVVM Compiler
//
// Compiler Build ID: CL-36424714
// Cuda compilation tools, release 13.0, V13.0.88
// Based on NVVM 20.0.0
//

.version 9.0
.target sm_100
.address_size 64

	// .globl	_Z26computeMatrixVectorProductPiS_PdS0_S0_iii

.visible .entry _Z26computeMatrixVectorProductPiS_PdS0_S0_iii(
	.param .u64 .ptr .align 1 _Z26computeMatrixVectorProductPiS_PdS0_S0_iii_param_0,
	.param .u64 .ptr .align 1 _Z26computeMatrixVectorProductPiS_PdS0_S0_iii_param_1,
	.param .u64 .ptr .align 1 _Z26computeMatrixVectorProductPiS_PdS0_S0_iii_param_2,
	.param .u64 .ptr .align 1 _Z26computeMatrixVectorProductPiS_PdS0_S0_iii_param_3,
	.param .u64 .ptr .align 1 _Z26computeMatrixVectorProductPiS_PdS0_S0_iii_param_4,
	.param .u32 _Z26computeMatrixVectorProductPiS_PdS0_S0_iii_param_5,
	.param .u32 _Z26computeMatrixVectorProductPiS_PdS0_S0_iii_param_6,
	.param .u32 _Z26computeMatrixVectorProductPiS_PdS0_S0_iii_param_7
)
{
	.reg .pred 	%p<30>;
	.reg .b32 	%r<106>;
	.reg .b64 	%rd<69>;
	.reg .b64 	%fd<53>;

	ld.param.u64 	%rd11, [_Z26computeMatrixVectorProductPiS_PdS0_S0_iii_param_0];
	ld.param.u64 	%rd12, [_Z26computeMatrixVectorProductPiS_PdS0_S0_iii_param_1];
	ld.param.u64 	%rd13, [_Z26computeMatrixVectorProductPiS_PdS0_S0_iii_param_2];
	ld.param.u64 	%rd10, [_Z26computeMatrixVectorProductPiS_PdS0_S0_iii_param_3];
	ld.param.u64 	%rd14, [_Z26computeMatrixVectorProductPiS_PdS0_S0_iii_param_4];
	ld.param.u32 	%r47, [_Z26computeMatrixVectorProductPiS_PdS0_S0_iii_param_5];
	ld.param.u32 	%r44, [_Z26computeMatrixVectorProductPiS_PdS0_S0_iii_param_6];
	ld.param.u32 	%r45, [_Z26computeMatrixVectorProductPiS_PdS0_S0_iii_param_7];
	cvta.to.global.u64 	%rd1, %rd13;
	cvta.to.global.u64 	%rd2, %rd14;
	cvta.to.global.u64 	%rd3, %rd12;
	cvta.to.global.u64 	%rd4, %rd11;
	div.s32 	%r1, %r44, %r47;
	mul.lo.s32 	%r48, %r1, %r47;
	sub.s32 	%r2, %r44, %r48;
	mov.u32 	%r3, %tid.x;
	setp.eq.s32 	%p1, %r3, 0;
	mov.b32 	%r99, 0;
	@%p1 bra 	$L__BB0_7;
	and.b32  	%r4, %r3, 3;
	setp.lt.u32 	%p2, %r3, 4;
	mov.b32 	%r96, 0;
	mov.u32 	%r99, %r96;
	@%p2 bra 	$L__BB0_4;
	and.b32  	%r96, %r3, 1020;
	mov.b32 	%r91, 0;
	mov.u32 	%r99, %r91;
$L__BB0_3:
	setp.lt.s32 	%p3, %r91, %r2;
	selp.u32 	%r52, 1, 0, %p3;
	add.s32 	%r53, %r99, %r1;
	add.s32 	%r54, %r53, %r52;
	add.s32 	%r55, %r91, 1;
	setp.lt.s32 	%p4, %r55, %r2;
	selp.u32 	%r56, 1, 0, %p4;
	add.s32 	%r57, %r54, %r1;
	add.s32 	%r58, %r57, %r56;
	add.s32 	%r59, %r91, 2;
	setp.lt.s32 	%p5, %r59, %r2;
	selp.u32 	%r60, 1, 0, %p5;
	add.s32 	%r61, %r58, %r1;
	add.s32 	%r62, %r61, %r60;
	add.s32 	%r63, %r91, 3;
	setp.lt.s32 	%p6, %r63, %r2;
	selp.u32 	%r64, 1, 0, %p6;
	add.s32 	%r65, %r62, %r1;
	add.s32 	%r99, %r65, %r64;
	add.s32 	%r91, %r91, 4;
	setp.ne.s32 	%p7, %r91, %r96;
	@%p7 bra 	$L__BB0_3;
$L__BB0_4:
	setp.eq.s32 	%p8, %r4, 0;
	@%p8 bra 	$L__BB0_7;
	mov.b32 	%r98, 0;
$L__BB0_6:
	.pragma "nounroll";
	setp.lt.s32 	%p9, %r96, %r2;
	selp.u32 	%r67, 1, 0, %p9;
	add.s32 	%r68, %r99, %r1;
	add.s32 	%r99, %r68, %r67;
	add.s32 	%r96, %r96, 1;
	add.s32 	%r98, %r98, 1;
	setp.ne.s32 	%p10, %r98, %r4;
	@%p10 bra 	$L__BB0_6;
$L__BB0_7:
	setp.lt.u32 	%p11, %r3, %r2;
	selp.u32 	%r69, 1, 0, %p11;
	add.s32 	%r70, %r1, %r69;
	add.s32 	%r71, %r70, %r99;
	min.s32 	%r20, %r71, %r44;
	setp.ge.s32 	%p12, %r99, %r20;
	@%p12 bra 	$L__BB0_27;
	add.s32 	%r21, %r44, -1;
	add.s64 	%rd5, %rd3, 8;
	cvta.to.global.u64 	%rd6, %rd10;
$L__BB0_9:
	mul.wide.s32 	%rd15, %r99, 8;
	add.s64 	%rd7, %rd6, %rd15;
	mov.b64 	%rd16, 0;
	st.global.u64 	[%rd7], %rd16;
	setp.ne.s32 	%p13, %r99, %r21;
	@%p13 bra 	$L__BB0_17;
	mul.wide.s32 	%rd43, %r99, 4;
	add.s64 	%rd44, %rd4, %rd43;
	ld.global.u32 	%r23, [%rd44];
	setp.ge.s32 	%p21, %r23, %r45;
	setp.lt.s32 	%p22, %r23, 0;
	or.pred  	%p23, %p21, %p22;
	@%p23 bra 	$L__BB0_26;
	sub.s32 	%r82, %r45, %r23;
	and.b32  	%r24, %r82, 3;
	setp.eq.s32 	%p24, %r24, 0;
	mov.f64 	%fd49, 0d0000000000000000;
	mov.u32 	%r101, %r23;
	@%p24 bra 	$L__BB0_15;
	mul.wide.u32 	%rd45, %r23, 4;
	add.s64 	%rd8, %rd3, %rd45;
	ld.global.u32 	%r83, [%rd8];
	mul.wide.s32 	%rd46, %r83, 8;
	add.s64 	%rd47, %rd2, %rd46;
	ld.global.f64 	%fd32, [%rd47];
	add.s64 	%rd48, %rd1, %rd46;
	ld.global.f64 	%fd33, [%rd48];
	fma.rn.f64 	%fd49, %fd32, %fd33, 0d0000000000000000;
	st.global.f64 	[%rd7], %fd49;
	add.s32 	%r101, %r23, 1;
	setp.eq.s32 	%p25, %r24, 1;
	@%p25 bra 	$L__BB0_15;
	ld.global.u32 	%r84, [%rd8+4];
	mul.wide.s32 	%rd49, %r84, 8;
	add.s64 	%rd50, %rd2, %rd49;
	ld.global.f64 	%fd34, [%rd50];
	add.s64 	%rd51, %rd1, %rd49;
	ld.global.f64 	%fd35, [%rd51];
	fma.rn.f64 	%fd49, %fd34, %fd35, %fd49;
	st.global.f64 	[%rd7], %fd49;
	add.s32 	%r101, %r23, 2;
	setp.eq.s32 	%p26, %r24, 2;
	@%p26 bra 	$L__BB0_15;
	ld.global.u32 	%r85, [%rd8+8];
	mul.wide.s32 	%rd52, %r85, 8;
	add.s64 	%rd53, %rd2, %rd52;
	ld.global.f64 	%fd36, [%rd53];
	add.s64 	%rd54, %rd1, %rd52;
	ld.global.f64 	%fd37, [%rd54];
	fma.rn.f64 	%fd49, %fd36, %fd37, %fd49;
	st.global.f64 	[%rd7], %fd49;
	add.s32 	%r101, %r23, 3;
$L__BB0_15:
	sub.s32 	%r86, %r23, %r45;
	setp.gt.u32 	%p27, %r86, -4;
	@%p27 bra 	$L__BB0_26;
$L__BB0_16:
	mul.wide.u32 	%rd55, %r101, 4;
	add.s64 	%rd56, %rd3, %rd55;
	ld.global.u32 	%r87, [%rd56];
	mul.wide.s32 	%rd57, %r87, 8;
	add.s64 	%rd58, %rd2, %rd57;
	ld.global.f64 	%fd38, [%rd58];
	add.s64 	%rd59, %rd1, %rd57;
	ld.global.f64 	%fd39, [%rd59];
	fma.rn.f64 	%fd40, %fd38, %fd39, %fd49;
	st.global.f64 	[%rd7], %fd40;
	ld.global.u32 	%r88, [%rd56+4];
	mul.wide.s32 	%rd60, %r88, 8;
	add.s64 	%rd61, %rd2, %rd60;
	ld.global.f64 	%fd41, [%rd61];
	add.s64 	%rd62, %rd1, %rd60;
	ld.global.f64 	%fd42, [%rd62];
	fma.rn.f64 	%fd43, %fd41, %fd42, %fd40;
	st.global.f64 	[%rd7], %fd43;
	ld.global.u32 	%r89, [%rd56+8];
	mul.wide.s32 	%rd63, %r89, 8;
	add.s64 	%rd64, %rd2, %rd63;
	ld.global.f64 	%fd44, [%rd64];
	add.s64 	%rd65, %rd1, %rd63;
	ld.global.f64 	%fd45, [%rd65];
	fma.rn.f64 	%fd46, %fd44, %fd45, %fd43;
	st.global.f64 	[%rd7], %fd46;
	ld.global.u32 	%r90, [%rd56+12];
	mul.wide.s32 	%rd66, %r90, 8;
	add.s64 	%rd67, %rd2, %rd66;
	ld.global.f64 	%fd47, [%rd67];
	add.s64 	%rd68, %rd1, %rd66;
	ld.global.f64 	%fd48, [%rd68];
	fma.rn.f64 	%fd49, %fd47, %fd48, %fd46;
	st.global.f64 	[%rd7], %fd49;
	add.s32 	%r101, %r101, 4;
	setp.lt.s32 	%p28, %r101, %r45;
	@%p28 bra 	$L__BB0_16;
	bra.uni 	$L__BB0_26;
$L__BB0_17:
	mul.wide.s32 	%rd17, %r99, 4;
	add.s64 	%rd18, %rd4, %rd17;
	ld.global.u32 	%r31, [%rd18];
	ld.global.u32 	%r32, [%rd18+4];
	setp.eq.s32 	%p14, %r31, %r32;
	@%p14 bra 	$L__BB0_26;
	min.s32 	%r72, %r45, %r32;
	setp.le.s32 	%p15, %r72, %r31;
	@%p15 bra 	$L__BB0_26;
	sub.s32 	%r73, %r32, %r31;
	and.b32  	%r33, %r73, 3;
	setp.eq.s32 	%p16, %r33, 0;
	mov.f64 	%fd51, 0d0000000000000000;
	mov.u32 	%r103, %r31;
	@%p16 bra 	$L__BB0_23;
	mul.wide.s32 	%rd19, %r31, 4;
	add.s64 	%rd9, %rd3, %rd19;
	ld.global.u32 	%r74, [%rd9];
	mul.wide.s32 	%rd20, %r74, 8;
	add.s64 	%rd21, %rd2, %rd20;
	ld.global.f64 	%fd14, [%rd21];
	add.s64 	%rd22, %rd1, %rd20;
	ld.global.f64 	%fd15, [%rd22];
	fma.rn.f64 	%fd51, %fd14, %fd15, 0d0000000000000000;
	st.global.f64 	[%rd7], %fd51;
	add.s32 	%r103, %r31, 1;
	setp.eq.s32 	%p17, %r33, 1;
	@%p17 bra 	$L__BB0_23;
	ld.global.u32 	%r75, [%rd9+4];
	mul.wide.s32 	%rd23, %r75, 8;
	add.s64 	%rd24, %rd2, %rd23;
	ld.global.f64 	%fd16, [%rd24];
	add.s64 	%rd25, %rd1, %rd23;
	ld.global.f64 	%fd17, [%rd25];
	fma.rn.f64 	%fd51, %fd16, %fd17, %fd51;
	st.global.f64 	[%rd7], %fd51;
	add.s32 	%r103, %r31, 2;
	setp.eq.s32 	%p18, %r33, 2;
	@%p18 bra 	$L__BB0_23;
	ld.global.u32 	%r76, [%rd9+8];
	mul.wide.s32 	%rd26, %r76, 8;
	add.s64 	%rd27, %rd2, %rd26;
	ld.global.f64 	%fd18, [%rd27];
	add.s64 	%rd28, %rd1, %rd26;
	ld.global.f64 	%fd19, [%rd28];
	fma.rn.f64 	%fd51, %fd18, %fd19, %fd51;
	st.global.f64 	[%rd7], %fd51;
	add.s32 	%r103, %r31, 3;
$L__BB0_23:
	sub.s32 	%r77, %r31, %r32;
	setp.gt.u32 	%p19, %r77, -4;
	@%p19 bra 	$L__BB0_26;
	sub.s32 	%r104, %r103, %r32;
$L__BB0_25:
	mul.wide.s32 	%rd29, %r103, 4;
	add.s64 	%rd30, %rd5, %rd29;
	ld.global.u32 	%r78, [%rd30+-8];
	mul.wide.s32 	%rd31, %r78, 8;
	add.s64 	%rd32, %rd2, %rd31;
	ld.global.f64 	%fd20, [%rd32];
	add.s64 	%rd33, %rd1, %rd31;
	ld.global.f64 	%fd21, [%rd33];
	fma.rn.f64 	%fd22, %fd20, %fd21, %fd51;
	st.global.f64 	[%rd7], %fd22;
	ld.global.u32 	%r79, [%rd30+-4];
	mul.wide.s32 	%rd34, %r79, 8;
	add.s64 	%rd35, %rd2, %rd34;
	ld.global.f64 	%fd23, [%rd35];
	add.s64 	%rd36, %rd1, %rd34;
	ld.global.f64 	%fd24, [%rd36];
	fma.rn.f64 	%fd25, %fd23, %fd24, %fd22;
	st.global.f64 	[%rd7], %fd25;
	ld.global.u32 	%r80, [%rd30];
	mul.wide.s32 	%rd37, %r80, 8;
	add.s64 	%rd38, %rd2, %rd37;
	ld.global.f64 	%fd26, [%rd38];
	add.s64 	%rd39, %rd1, %rd37;
	ld.global.f64 	%fd27, [%rd39];
	fma.rn.f64 	%fd28, %fd26, %fd27, %fd25;
	st.global.f64 	[%rd7], %fd28;
	ld.global.u32 	%r81, [%rd30+4];
	mul.wide.s32 	%rd40, %r81, 8;
	add.s64 	%rd41, %rd2, %rd40;
	ld.global.f64 	%fd29, [%rd41];
	add.s64 	%rd42, %rd1, %rd40;
	ld.global.f64 	%fd30, [%rd42];
	fma.rn.f64 	%fd51, %fd29, %fd30, %fd28;
	st.global.f64 	[%rd7], %fd51;
	add.s32 	%r103, %r103, 4;
	add.s32 	%r104, %r104, 4;
	setp.ne.s32 	%p20, %r104, 0;
	@%p20 bra 	$L__BB0_25;
$L__BB0_26:
	add.s32 	%r99, %r99, 1;
	setp.ne.s32 	%p29, %r99, %r20;
	@%p29 bra 	$L__BB0_9;
$L__BB0_27:
	ret;

}


// ===== COMPILED SASS (sm_100) =====

	.target	sm_100

	.elftype	@"ET_EXEC"


//--------------------- .note.nv.tkinfo           --------------------------
	.section	.note.nv.tkinfo,"",@"SHT_NOTE"
	.sectionflags	@"SHF_NOTE_NV_TKINFO"
	.tkinfo
        /*0018*/ 	.word	0x00000002
        /*0030*/ 	.string	""
        /*0030*/ 	.string	"ptxas"
        /*0030*/ 	.string	"Cuda compilation tools, release 13.0, V13.0.88"
        /*0030*/ 	.string	"Build cuda_13.0.r13.0/compiler.36424714_0"
        /*0030*/ 	.string	"-arch sm_100 -m 64 "



//--------------------- .note.nv.cuinfo           --------------------------
	.section	.note.nv.cuinfo,"",@"SHT_NOTE"
	.sectionflags	@"SHF_NOTE_NV_CUINFO"
        /*0018*/ 	.short	0x0002
        /*001a*/ 	.short	0x0064
        /*001c*/ 	.short	0x0082
	.zero		2


//--------------------- .nv.info                  --------------------------
	.section	.nv.info,"",@"SHT_CUDA_INFO"
	.align	4


	//----- nvinfo : EIATTR_REGCOUNT
	.align		4
        /*0000*/ 	.byte	0x04, 0x2f
        /*0002*/ 	.short	(.L_1 - .L_0)
	.align		4
.L_0:
        /*0004*/ 	.word	index@(_Z26computeMatrixVectorProductPiS_PdS0_S0_iii)
        /*0008*/ 	.word	0x00000020


	//----- nvinfo : EIATTR_FRAME_SIZE
	.align		4
.L_1:
        /*000c*/ 	.byte	0x04, 0x11
        /*000e*/ 	.short	(.L_3 - .L_2)
	.align		4
.L_2:
        /*0010*/ 	.word	index@(_Z26computeMatrixVectorProductPiS_PdS0_S0_iii)
        /*0014*/ 	.word	0x00000000


	//----- nvinfo : EIATTR_MIN_STACK_SIZE
	.align		4
.L_3:
        /*0018*/ 	.byte	0x04, 0x12
        /*001a*/ 	.short	(.L_5 - .L_4)
	.align		4
.L_4:
        /*001c*/ 	.word	index@(_Z26computeMatrixVectorProductPiS_PdS0_S0_iii)
        /*0020*/ 	.word	0x00000000
.L_5:


//--------------------- .nv.compat                --------------------------
	.section	.nv.compat,"",@"SHT_CUDA_COMPAT_INFO"
	.align	4
        /*0000*/ 	.byte	0x02, 0x09, 0x00, 0x00, 0x02, 0x02, 0x01, 0x00, 0x02, 0x05, 0x05, 0x00, 0x03, 0x07, 0x01, 0x01
        /*0010*/ 	.byte	0x02, 0x03, 0x00, 0x00, 0x02, 0x06, 0x01, 0x00, 0x04, 0x0b, 0x08, 0x00, 0x01, 0x00, 0x00, 0x00
        /*0020*/ 	.byte	0x00, 0x00, 0x00, 0x00


//--------------------- .nv.info._Z26computeMatrixVectorProductPiS_PdS0_S0_iii --------------------------
	.section	.nv.info._Z26computeMatrixVectorProductPiS_PdS0_S0_iii,"",@"SHT_CUDA_INFO"
	.sectionflags	@""
	.align	4


	//----- nvinfo : EIATTR_CUDA_API_VERSION
	.align		4
        /*0000*/ 	.byte	0x04, 0x37
        /*0002*/ 	.short	(.L_7 - .L_6)
.L_6:
        /*0004*/ 	.word	0x00000082


	//----- nvinfo : EIATTR_KPARAM_INFO
	.align		4
.L_7:
        /*0008*/ 	.byte	0x04, 0x17
        /*000a*/ 	.short	(.L_9 - .L_8)
.L_8:
        /*000c*/ 	.word	0x00000000
        /*0010*/ 	.short	0x0007
        /*0012*/ 	.short	0x0030
        /*0014*/ 	.byte	0x00, 0xf0, 0x11, 0x00


	//----- nvinfo : EIATTR_KPARAM_INFO
	.align		4
.L_9:
        /*0018*/ 	.byte	0x04, 0x17
        /*001a*/ 	.short	(.L_11 - .L_10)
.L_10:
        /*001c*/ 	.word	0x00000000
        /*0020*/ 	.short	0x0006
        /*0022*/ 	.short	0x002c
        /*0024*/ 	.byte	0x00, 0xf0, 0x11, 0x00


	//----- nvinfo : EIATTR_KPARAM_INFO
	.align		4
.L_11:
        /*0028*/ 	.byte	0x04, 0x17
        /*002a*/ 	.short	(.L_13 - .L_12)
.L_12:
        /*002c*/ 	.word	0x00000000
        /*0030*/ 	.short	0x0005
        /*0032*/ 	.short	0x0028
        /*0034*/ 	.byte	0x00, 0xf0, 0x11, 0x00


	//----- nvinfo : EIATTR_KPARAM_INFO
	.align		4
.L_13:
        /*0038*/ 	.byte	0x04, 0x17
        /*003a*/ 	.short	(.L_15 - .L_14)
.L_14:
        /*003c*/ 	.word	0x00000000
        /*0040*/ 	.short	0x0004
        /*0042*/ 	.short	0x0020
        /*0044*/ 	.byte	0x00, 0xf5, 0x21, 0x00


	//----- nvinfo : EIATTR_KPARAM_INFO
	.align		4
.L_15:
        /*0048*/ 	.byte	0x04, 0x17
        /*004a*/ 	.short	(.L_17 - .L_16)
.L_16:
        /*004c*/ 	.word	0x00000000
        /*0050*/ 	.short	0x0003
        /*0052*/ 	.short	0x0018
        /*0054*/ 	.byte	0x00, 0xf5, 0x21, 0x00


	//----- nvinfo : EIATTR_KPARAM_INFO
	.align		4
.L_17:
        /*0058*/ 	.byte	0x04, 0x17
        /*005a*/ 	.short	(.L_19 - .L_18)
.L_18:
        /*005c*/ 	.word	0x00000000
        /*0060*/ 	.short	0x0002
        /*0062*/ 	.short	0x0010
        /*0064*/ 	.byte	0x00, 0xf5, 0x21, 0x00


	//----- nvinfo : EIATTR_KPARAM_INFO
	.align		4
.L_19:
        /*0068*/ 	.byte	0x04, 0x17
        /*006a*/ 	.short	(.L_21 - .L_20)
.L_20:
        /*006c*/ 	.word	0x00000000
        /*0070*/ 	.short	0x0001
        /*0072*/ 	.short	0x0008
        /*0074*/ 	.byte	0x00, 0xf5, 0x21, 0x00


	//----- nvinfo : EIATTR_KPARAM_INFO
	.align		4
.L_21:
        /*0078*/ 	.byte	0x04, 0x17
        /*007a*/ 	.short	(.L_23 - .L_22)
.L_22:
        /*007c*/ 	.word	0x00000000
        /*0080*/ 	.short	0x0000
        /*0082*/ 	.short	0x0000
        /*0084*/ 	.byte	0x00, 0xf5, 0x21, 0x00


	//----- nvinfo : EIATTR_SPARSE_MMA_MASK
	.align		4
.L_23:
        /*0088*/ 	.byte	0x03, 0x50
        /*008a*/ 	.short	0x0000


	//----- nvinfo : EIATTR_MAXREG_COUNT
	.align		4
        /*008c*/ 	.byte	0x03, 0x1b
        /*008e*/ 	.short	0x00ff


	//----- nvinfo : EIATTR_MERCURY_ISA_VERSION
	.align		4
        /*0090*/ 	.byte	0x03, 0x5f
        /*0092*/ 	.short	0x0101


	//----- nvinfo : EIATTR_VRC_CTA_INIT_COUNT
	.align		4
        /*0094*/ 	.byte	0x02, 0x4a
	.zero		1
	.zero		1


	//----- nvinfo : EIATTR_EXIT_INSTR_OFFSETS
	.align		4
        /*0098*/ 	.byte	0x04, 0x1c
        /*009a*/ 	.short	(.L_25 - .L_24)


	//   ....[0]....
.L_24:
        /*009c*/ 	.word	0x00000530


	//   ....[1]....
        /*00a0*/ 	.word	0x00001120


	//----- nvinfo : EIATTR_CRS_STACK_SIZE
	.align		4
.L_25:
        /*00a4*/ 	.byte	0x04, 0x1e
        /*00a6*/ 	.short	(.L_27 - .L_26)
.L_26:
        /*00a8*/ 	.word	0x00000000


	//----- nvinfo : EIATTR_CBANK_PARAM_SIZE
	.align		4
.L_27:
        /*00ac*/ 	.byte	0x03, 0x19
        /*00ae*/ 	.short	0x0034


	//----- nvinfo : EIATTR_PARAM_CBANK
	.align		4
        /*00b0*/ 	.byte	0x04, 0x0a
        /*00b2*/ 	.short	(.L_29 - .L_28)
	.align		4
.L_28:
        /*00b4*/ 	.word	index@(.nv.constant0._Z26computeMatrixVectorProductPiS_PdS0_S0_iii)
        /*00b8*/ 	.short	0x0380
        /*00ba*/ 	.short	0x0034


	//----- nvinfo : EIATTR_SW_WAR
	.align		4
.L_29:
        /*00bc*/ 	.byte	0x04, 0x36
        /*00be*/ 	.short	(.L_31 - .L_30)
.L_30:
        /*00c0*/ 	.word	0x00000008
.L_31:


//--------------------- .nv.callgraph             --------------------------
	.section	.nv.callgraph,"",@"SHT_CUDA_CALLGRAPH"
	.align	4
	.sectionentsize	8
	.align		4
        /*0000*/ 	.word	0x00000000
	.align		4
        /*0004*/ 	.word	0xffffffff
	.align		4
        /*0008*/ 	.word	0x00000000
	.align		4
        /*000c*/ 	.word	0xfffffffe
	.align		4
        /*0010*/ 	.word	0x00000000
	.align		4
        /*0014*/ 	.word	0xfffffffd
	.align		4
        /*0018*/ 	.word	0x00000000
	.align		4
        /*001c*/ 	.word	0xfffffffc


//--------------------- .text._Z26computeMatrixVectorProductPiS_PdS0_S0_iii --------------------------
	.section	.text._Z26computeMatrixVectorProductPiS_PdS0_S0_iii,"ax",@progbits
	.align	128
        .global         _Z26computeMatrixVectorProductPiS_PdS0_S0_iii
        .type           _Z26computeMatrixVectorProductPiS_PdS0_S0_iii,@function
        .size           _Z26computeMatrixVectorProductPiS_PdS0_S0_iii,(.L_x_19 - _Z26computeMatrixVectorProductPiS_PdS0_S0_iii)
        .other          _Z26computeMatrixVectorProductPiS_PdS0_S0_iii,@"STO_CUDA_ENTRY STV_DEFAULT"
_Z26computeMatrixVectorProductPiS_PdS0_S0_iii:
.text._Z26computeMatrixVectorProductPiS_PdS0_S0_iii:
[----:B------:R-:W-:Y:S08]  /*0000*/  LDC R1, c[0x0][0x37c] ;  /* 0x0000df00ff017b82 */ /* 0x000ff00000000800 */
[----:B------:R-:W0:Y:S01]  /*0010*/  LDC.64 R2, c[0x0][0x3a8] ;  /* 0x0000ea00ff027b82 */ /* 0x000e220000000a00 */
[----:B------:R-:W1:Y:S01]  /*0020*/  S2R R8, SR_TID.X ;  /* 0x0000000000087919 */ /* 0x000e620000002100 */
[----:B------:R-:W2:Y:S01]  /*0030*/  LDCU.64 UR6, c[0x0][0x358] ;  /* 0x00006b00ff0677ac */ /* 0x000ea20008000a00 */
[----:B------:R-:W-:Y:S01]  /*0040*/  BSSY.RECONVERGENT B0, `(.L_x_0) ;  /* 0x0000049000007945 */ /* 0x000fe20003800200 */
[----:B0-----:R-:W-:-:S04]  /*0050*/  IABS R7, R2 ;  /* 0x0000000200077213 */ /* 0x001fc80000000000 */
[----:B------:R-:W0:Y:S08]  /*0060*/  I2F.RP R0, R7 ;  /* 0x0000000700007306 */ /* 0x000e300000209400 */
[----:B0-----:R-:W0:Y:S02]  /*0070*/  MUFU.RCP R0, R0 ;  /* 0x0000000000007308 */ /* 0x001e240000001000 */
[----:B0-----:R-:W-:-:S06]  /*0080*/  VIADD R4, R0, 0xffffffe ;  /* 0x0ffffffe00047836 */ /* 0x001fcc0000000000 */
[----:B------:R0:W3:Y:S02]  /*0090*/  F2I.FTZ.U32.TRUNC.NTZ R5, R4 ;  /* 0x0000000400057305 */ /* 0x0000e4000021f000 */
[----:B0-----:R-:W-:Y:S01]  /*00a0*/  IMAD.MOV.U32 R4, RZ, RZ, RZ ;  /* 0x000000ffff047224 */ /* 0x001fe200078e00ff */
[----:B---3--:R-:W-:-:S05]  /*00b0*/  IADD3 R6, PT, PT, RZ, -R5, RZ ;  /* 0x80000005ff067210 */ /* 0x008fca0007ffe0ff */
[----:B------:R-:W-:Y:S01]  /*00c0*/  IMAD R9, R6, R7, RZ ;  /* 0x0000000706097224 */ /* 0x000fe200078e02ff */
[----:B------:R-:W-:-:S03]  /*00d0*/  IABS R6, R3 ;  /* 0x0000000300067213 */ /* 0x000fc60000000000 */
[----:B------:R-:W-:-:S06]  /*00e0*/  IMAD.HI.U32 R5, R5, R9, R4 ;  /* 0x0000000905057227 */ /* 0x000fcc00078e0004 */
[----:B------:R-:W-:-:S05]  /*00f0*/  IMAD.HI.U32 R5, R5, R6, RZ ;  /* 0x0000000605057227 */ /* 0x000fca00078e00ff */
[----:B------:R-:W-:-:S05]  /*0100*/  IADD3 R0, PT, PT, -R5, RZ, RZ ;  /* 0x000000ff05007210 */ /* 0x000fca0007ffe1ff */
[----:B------:R-:W-:-:S05]  /*0110*/  IMAD R0, R7, R0, R6 ;  /* 0x0000000007007224 */ /* 0x000fca00078e0206 */
[----:B------:R-:W-:-:S13]  /*0120*/  ISETP.GT.U32.AND P2, PT, R7, R0, PT ;  /* 0x000000000700720c */ /* 0x000fda0003f44070 */
[----:B------:R-:W-:Y:S01]  /*0130*/  @!P2 IMAD.IADD R0, R0, 0x1, -R7 ;  /* 0x000000010000a824 */ /* 0x000fe200078e0a07 */
[----:B------:R-:W-:Y:S02]  /*0140*/  @!P2 IADD3 R5, PT, PT, R5, 0x1, RZ ;  /* 0x000000010505a810 */ /* 0x000fe40007ffe0ff */
[----:B------:R-:W-:Y:S02]  /*0150*/  ISETP.NE.AND P2, PT, R2, RZ, PT ;  /* 0x000000ff0200720c */ /* 0x000fe40003f45270 */
[----:B------:R-:W-:Y:S01]  /*0160*/  ISETP.GE.U32.AND P0, PT, R0, R7, PT ;  /* 0x000000070000720c */ /* 0x000fe20003f06070 */
[----:B------:R-:W-:Y:S01]  /*0170*/  IMAD.MOV.U32 R7, RZ, RZ, RZ ;  /* 0x000000ffff077224 */ /* 0x000fe200078e00ff */
[----:B------:R-:W-:-:S04]  /*0180*/  LOP3.LUT R0, R3, R2, RZ, 0x3c, !PT ;  /* 0x0000000203007212 */ /* 0x000fc800078e3cff */
[----:B------:R-:W-:-:S07]  /*0190*/  ISETP.GE.AND P1, PT, R0, RZ, PT ;  /* 0x000000ff0000720c */ /* 0x000fce0003f26270 */
[----:B------:R-:W-:Y:S01]  /*01a0*/  @P0 VIADD R5, R5, 0x1 ;  /* 0x0000000105050836 */ /* 0x000fe20000000000 */
[----:B-1----:R-:W-:-:S04]  /*01b0*/  ISETP.NE.AND P0, PT, R8, RZ, PT ;  /* 0x000000ff0800720c */ /* 0x002fc80003f05270 */
[----:B------:R-:W-:-:S05]  /*01c0*/  MOV R9, R5 ;  /* 0x0000000500097202 */ /* 0x000fca0000000f00 */
[----:B------:R-:W-:Y:S01]  /*01d0*/  @!P1 IMAD.MOV R9, RZ, RZ, -R9 ;  /* 0x000000ffff099224 */ /* 0x000fe200078e0a09 */
[----:B------:R-:W-:-:S04]  /*01e0*/  @!P2 LOP3.LUT R9, RZ, R2, RZ, 0x33, !PT ;  /* 0x00000002ff09a212 */ /* 0x000fc800078e33ff */
[----:B------:R-:W-:-:S05]  /*01f0*/  IADD3 R0, PT, PT, -R9, RZ, RZ ;  /* 0x000000ff09007210 */ /* 0x000fca0007ffe1ff */
[----:B------:R-:W-:Y:S01]  /*0200*/  IMAD R10, R2, R0, R3 ;  /* 0x00000000020a7224 */ /* 0x000fe200078e0203 */
[----:B--2---:R-:W-:Y:S06]  /*0210*/  @!P0 BRA `(.L_x_1) ;  /* 0x0000000000ac8947 */ /* 0x004fec0003800000 */
[C---:B------:R-:W-:Y:S01]  /*0220*/  ISETP.GE.U32.AND P1, PT, R8.reuse, 0x4, PT ;  /* 0x000000040800780c */ /* 0x040fe20003f26070 */
[----:B------:R-:W-:Y:S01]  /*0230*/  BSSY.RECONVERGENT B1, `(.L_x_2) ;  /* 0x000001f000017945 */ /* 0x000fe20003800200 */
[----:B------:R-:W-:Y:S01]  /*0240*/  LOP3.LUT R0, R8, 0x3, RZ, 0xc0, !PT ;  /* 0x0000000308007812 */ /* 0x000fe200078ec0ff */
[----:B------:R-:W-:Y:S02]  /*0250*/  HFMA2 R2, -RZ, RZ, 0, 0 ;  /* 0x00000000ff027431 */ /* 0x000fe400000001ff */
[----:B------:R-:W-:Y:S01]  /*0260*/  IMAD.MOV.U32 R7, RZ, RZ, RZ ;  /* 0x000000ffff077224 */ /* 0x000fe200078e00ff */
[----:B------:R-:W-:-:S07]  /*0270*/  ISETP.NE.AND P0, PT, R0, RZ, PT ;  /* 0x000000ff0000720c */ /* 0x000fce0003f05270 */
[----:B------:R-:W-:Y:S06]  /*0280*/  @!P1 BRA `(.L_x_3) ;  /* 0x0000000000649947 */ /* 0x000fec0003800000 */
[----:B------:R-:W-:Y:S01]  /*0290*/  LOP3.LUT R2, R8, 0x3fc, RZ, 0xc0, !PT ;  /* 0x000003fc08027812 */ /* 0x000fe200078ec0ff */
[----:B------:R-:W-:Y:S01]  /*02a0*/  IMAD.MOV.U32 R7, RZ, RZ, RZ ;  /* 0x000000ffff077224 */ /* 0x000fe200078e00ff */
[----:B------:R-:W-:-:S07]  /*02b0*/  MOV R5, RZ ;  /* 0x000000ff00057202 */ /* 0x000fce0000000f00 */
.L_x_4:
[C---:B------:R-:W-:Y:S01]  /*02c0*/  ISETP.GE.AND P1, PT, R5.reuse, R10, PT ;  /* 0x0000000a0500720c */ /* 0x040fe20003f26270 */
[----:B------:R-:W-:Y:S01]  /*02d0*/  VIADD R6, R5, 0x1 ;  /* 0x0000000105067836 */ /* 0x000fe20000000000 */
[----:B------:R-:W-:-:S04]  /*02e0*/  IADD3 R7, PT, PT, R9, R7, RZ ;  /* 0x0000000709077210 */ /* 0x000fc80007ffe0ff */
[----:B------:R-:W-:Y:S02]  /*02f0*/  ISETP.GE.AND P2, PT, R6, R10, PT ;  /* 0x0000000a0600720c */ /* 0x000fe40003f46270 */
[----:B------:R-:W-:-:S05]  /*0300*/  IADD3 R4, PT, PT, R7, 0x1, RZ ;  /* 0x0000000107047810 */ /* 0x000fca0007ffe0ff */
[----:B------:R-:W-:Y:S02]  /*0310*/  @P1 IMAD.MOV R4, RZ, RZ, R7 ;  /* 0x000000ffff041224 */ /* 0x000fe400078e0207 */
[----:B------:R-:W-:-:S03]  /*0320*/  VIADD R7, R5, 0x2 ;  /* 0x0000000205077836 */ /* 0x000fc60000000000 */
[----:B------:R-:W-:Y:S02]  /*0330*/  IADD3 R4, PT, PT, R9, R4, RZ ;  /* 0x0000000409047210 */ /* 0x000fe40007ffe0ff */
[-C--:B------:R-:W-:Y:S01]  /*0340*/  ISETP.GE.AND P1, PT, R7, R10.reuse, PT ;  /* 0x0000000a0700720c */ /* 0x080fe20003f26270 */
[C---:B------:R-:W-:Y:S01]  /*0350*/  VIADD R7, R5.reuse, 0x3 ;  /* 0x0000000305077836 */ /* 0x040fe20000000000 */
[----:B------:R-:W-:Y:S01]  /*0360*/  IADD3 R6, PT, PT, R4, 0x1, RZ ;  /* 0x0000000104067810 */ /* 0x000fe20007ffe0ff */
[----:B------:R-:W-:Y:S01]  /*0370*/  @P2 IMAD.MOV R6, RZ, RZ, R4 ;  /* 0x000000ffff062224 */ /* 0x000fe200078e0204 */
[----:B------:R-:W-:Y:S02]  /*0380*/  IADD3 R5, PT, PT, R5, 0x4, RZ ;  /* 0x0000000405057810 */ /* 0x000fe40007ffe0ff */
[----:B------:R-:W-:Y:S02]  /*0390*/  ISETP.GE.AND P2, PT, R7, R10, PT ;  /* 0x0000000a0700720c */ /* 0x000fe40003f46270 */
[----:B------:R-:W-:-:S04]  /*03a0*/  IADD3 R6, PT, PT, R9, R6, RZ ;  /* 0x0000000609067210 */ /* 0x000fc80007ffe0ff */
[----:B------:R-:W-:Y:S01]  /*03b0*/  IADD3 R4, PT, PT, R6, 0x1, RZ ;  /* 0x0000000106047810 */ /* 0x000fe20007ffe0ff */
[----:B------:R-:W-:Y:S01]  /*03c0*/  @P1 IMAD.MOV R4, RZ, RZ, R6 ;  /* 0x000000ffff041224 */ /* 0x000fe200078e0206 */
[----:B------:R-:W-:-:S03]  /*03d0*/  ISETP.NE.AND P1, PT, R5, R2, PT ;  /* 0x000000020500720c */ /* 0x000fc60003f25270 */
[----:B------:R-:W-:-:S05]  /*03e0*/  IMAD.IADD R4, R9, 0x1, R4 ;  /* 0x0000000109047824 */ /* 0x000fca00078e0204 */
[----:B------:R-:W-:Y:S01]  /*03f0*/  IADD3 R7, PT, PT, R4, 0x1, RZ ;  /* 0x0000000104077810 */ /* 0x000fe20007ffe0ff */
[----:B------:R-:W-:-:S04]  /*0400*/  @P2 IMAD.MOV R7, RZ, RZ, R4 ;  /* 0x000000ffff072224 */ /* 0x000fc800078e0204 */
[----:B------:R-:W-:Y:S05]  /*0410*/  @P1 BRA `(.L_x_4) ;  /* 0xfffffffc00a81947 */ /* 0x000fea000383ffff */
.L_x_3:
[----:B------:R-:W-:Y:S05]  /*0420*/  BSYNC.RECONVERGENT B1 ;  /* 0x0000000000017941 */ /* 0x000fea0003800200 */
.L_x_2:
[----:B------:R-:W-:Y:S05]  /*0430*/  @!P0 BRA `(.L_x_1) ;  /* 0x0000000000248947 */ /* 0x000fea0003800000 */
[----:B------:R-:W-:-:S07]  /*0440*/  MOV R5, RZ ;  /* 0x000000ff00057202 */ /* 0x000fce0000000f00 */
.L_x_5:
[----:B------:R-:W-:Y:S01]  /*0450*/  VIADD R5, R5, 0x1 ;  /* 0x0000000105057836 */ /* 0x000fe20000000000 */
[C---:B------:R-:W-:Y:S02]  /*0460*/  ISETP.GE.AND P0, PT, R2.reuse, R10, PT ;  /* 0x0000000a0200720c */ /* 0x040fe40003f06270 */
[----:B------:R-:W-:Y:S02]  /*0470*/  IADD3 R4, PT, PT, R9, R7, RZ ;  /* 0x0000000709047210 */ /* 0x000fe40007ffe0ff */
[----:B------:R-:W-:Y:S02]  /*0480*/  ISETP.NE.AND P1, PT, R5, R0, PT ;  /* 0x000000000500720c */ /* 0x000fe40003f25270 */
[----:B------:R-:W-:Y:S01]  /*0490*/  IADD3 R2, PT, PT, R2, 0x1, RZ ;  /* 0x0000000102027810 */ /* 0x000fe20007ffe0ff */
[----:B------:R-:W-:-:S06]  /*04a0*/  VIADD R7, R4, 0x1 ;  /* 0x0000000104077836 */ /* 0x000fcc0000000000 */
[----:B------:R-:W-:-:S04]  /*04b0*/  @P0 IMAD.MOV R7, RZ, RZ, R4 ;  /* 0x000000ffff070224 */ /* 0x000fc800078e0204 */
[----:B------:R-:W-:Y:S05]  /*04c0*/  @P1 BRA `(.L_x_5) ;  /* 0xfffffffc00e01947 */ /* 0x000fea000383ffff */
.L_x_1:
[----:B------:R-:W-:Y:S05]  /*04d0*/  BSYNC.RECONVERGENT B0 ;  /* 0x0000000000007941 */ /* 0x000fea0003800200 */
.L_x_0:
[----:B------:R-:W-:Y:S02]  /*04e0*/  ISETP.GE.U32.AND P0, PT, R8, R10, PT ;  /* 0x0000000a0800720c */ /* 0x000fe40003f06070 */
[----:B------:R-:W-:-:S11]  /*04f0*/  IADD3 R6, PT, PT, R9, 0x1, RZ ;  /* 0x0000000109067810 */ /* 0x000fd60007ffe0ff */
[----:B------:R-:W-:-:S05]  /*0500*/  @P0 IMAD.MOV R6, RZ, RZ, R9 ;  /* 0x000000ffff060224 */ /* 0x000fca00078e0209 */
[----:B------:R-:W-:-:S04]  /*0510*/  VIADDMNMX R6, R6, R7, R3, PT ;  /* 0x0000000706067246 */ /* 0x000fc80003800103 */
[----:B------:R-:W-:-:S13]  /*0520*/  ISETP.GE.AND P0, PT, R7, R6, PT ;  /* 0x000000060700720c */ /* 0x000fda0003f06270 */
[----:B------:R-:W-:Y:S05]  /*0530*/  @P0 EXIT ;  /* 0x000000000000094d */ /* 0x000fea0003800000 */
[----:B------:R-:W0:Y:S01]  /*0540*/  LDCU.64 UR4, c[0x0][0x388] ;  /* 0x00007100ff0477ac */ /* 0x000e220008000a00 */
[----:B------:R-:W-:Y:S01]  /*0550*/  IADD3 R0, PT, PT, R3, -0x1, RZ ;  /* 0xffffffff03007810 */ /* 0x000fe20007ffe0ff */
[----:B0-----:R-:W-:-:S04]  /*0560*/  UIADD3 UR4, UP0, UPT, UR4, 0x8, URZ ;  /* 0x0000000804047890 */ /* 0x001fc8000ff1e0ff */
[----:B------:R-:W-:-:S12]  /*0570*/  UIADD3.X UR5, UPT, UPT, URZ, UR5, URZ, UP0, !UPT ;  /* 0x00000005ff057290 */ /* 0x000fd800087fe4ff */
.L_x_17:
[----:B01234-:R-:W0:Y:S01]  /*0580*/  LDC.64 R2, c[0x0][0x398] ;  /* 0x0000e600ff027b82 */ /* 0x01fe220000000a00 */
[C---:B------:R-:W-:Y:S01]  /*0590*/  ISETP.NE.AND P0, PT, R7.reuse, R0, PT ;  /* 0x000000000700720c */ /* 0x040fe20003f05270 */
[----:B------:R-:W-:Y:S01]  /*05a0*/  BSSY.RECONVERGENT B0, `(.L_x_6) ;  /* 0x00000b4000007945 */ /* 0x000fe20003800200 */
[----:B0-----:R-:W-:-:S05]  /*05b0*/  IMAD.WIDE R2, R7, 0x8, R2 ;  /* 0x0000000807027825 */ /* 0x001fca00078e0202 */
[----:B------:R0:W-:Y:S06]  /*05c0*/  STG.E.64 desc[UR6][R2.64], RZ ;  /* 0x000000ff02007986 */ /* 0x0001ec000c101b06 */
[----:B------:R-:W-:Y:S05]  /*05d0*/  @P0 BRA `(.L_x_7) ;  /* 0x00000004005c0947 */ /* 0x000fea0003800000 */
[----:B------:R-:W1:Y:S08]  /*05e0*/  LDC.64 R4, c[0x0][0x380] ;  /* 0x0000e000ff047b82 */ /* 0x000e700000000a00 */
[----:B------:R-:W2:Y:S01]  /*05f0*/  LDC R8, c[0x0][0x3b0] ;  /* 0x0000ec00ff087b82 */ /* 0x000ea20000000800 */
[----:B-1----:R-:W-:-:S05]  /*0600*/  IMAD.WIDE R4, R7, 0x4, R4 ;  /* 0x0000000407047825 */ /* 0x002fca00078e0204 */
[----:B------:R-:W3:Y:S01]  /*0610*/  LDG.E R9, desc[UR6][R4.64] ;  /* 0x0000000604097981 */ /* 0x000ee2000c1e1900 */
[----:B------:R-:W-:Y:S01]  /*0620*/  BSSY.RECONVERGENT B1, `(.L_x_8) ;  /* 0x0000051000017945 */ /* 0x000fe20003800200 */
[----:B---3--:R-:W-:-:S04]  /*0630*/  ISETP.GE.AND P0, PT, R9, RZ, PT ;  /* 0x000000ff0900720c */ /* 0x008fc80003f06270 */
[----:B--2---:R-:W-:-:S13]  /*0640*/  ISETP.GE.OR P0, PT, R9, R8, !P0 ;  /* 0x000000080900720c */ /* 0x004fda0004706670 */
[----:B------:R-:W-:Y:S05]  /*0650*/  @P0 BRA `(.L_x_9) ;  /* 0x0000000400340947 */ /* 0x000fea0003800000 */
[----:B------:R-:W-:Y:S01]  /*0660*/  IMAD.IADD R16, R8, 0x1, -R9 ;  /* 0x0000000108107824 */ /* 0x000fe200078e0a09 */
[----:B------:R-:W-:Y:S01]  /*0670*/  BSSY.RECONVERGENT B2, `(.L_x_10) ;  /* 0x0000025000027945 */ /* 0x000fe20003800200 */
[----:B------:R-:W-:Y:S02]  /*0680*/  MOV R17, R9 ;  /* 0x0000000900117202 */ /* 0x000fe40000000f00 */
[----:B------:R-:W-:Y:S02]  /*0690*/  CS2R R4, SRZ ;  /* 0x0000000000047805 */ /* 0x000fe4000001ff00 */
[----:B------:R-:W-:-:S13]  /*06a0*/  LOP3.LUT P0, R16, R16, 0x3, RZ, 0xc0, !PT ;  /* 0x0000000310107812 */ /* 0x000fda000780c0ff */
[----:B------:R-:W-:Y:S05]  /*06b0*/  @!P0 BRA `(.L_x_11) ;  /* 0x0000000000808947 */ /* 0x000fea0003800000 */
[----:B------:R-:W1:Y:S08]  /*06c0*/  LDC.64 R14, c[0x0][0x388] ;  /* 0x0000e200ff0e7b82 */ /* 0x000e700000000a00 */
[----:B------:R-:W2:Y:S08]  /*06d0*/  LDC.64 R12, c[0x0][0x3a0] ;  /* 0x0000e800ff0c7b82 */ /* 0x000eb00000000a00 */
[----:B------:R-:W3:Y:S01]  /*06e0*/  LDC.64 R10, c[0x0][0x390] ;  /* 0x0000e400ff0a7b82 */ /* 0x000ee20000000a00 */
[----:B-1----:R-:W-:-:S05]  /*06f0*/  IMAD.WIDE.U32 R14, R9, 0x4, R14 ;  /* 0x00000004090e7825 */ /* 0x002fca00078e000e */
[----:B------:R-:W2:Y:S02]  /*0700*/  LDG.E R21, desc[UR6][R14.64] ;  /* 0x000000060e157981 */ /* 0x000ea4000c1e1900 */
[----:B--2---:R-:W-:-:S04]  /*0710*/  IMAD.WIDE R18, R21, 0x8, R12 ;  /* 0x0000000815127825 */ /* 0x004fc800078e020c */
[----:B---3--:R-:W-:Y:S02]  /*0720*/  IMAD.WIDE R20, R21, 0x8, R10 ;  /* 0x0000000815147825 */ /* 0x008fe400078e020a */
[----:B------:R-:W2:Y:S04]  /*0730*/  LDG.E.64 R18, desc[UR6][R18.64] ;  /* 0x0000000612127981 */ /* 0x000ea8000c1e1b00 */
[----:B------:R-:W2:Y:S01]  /*0740*/  LDG.E.64 R20, desc[UR6][R20.64] ;  /* 0x0000000614147981 */ /* 0x000ea2000c1e1b00 */
[----:B------:R-:W-:Y:S01]  /*0750*/  ISETP.NE.AND P0, PT, R16, 0x1, PT ;  /* 0x000000011000780c */ /* 0x000fe20003f05270 */
[----:B------:R-:W-:Y:S01]  /*0760*/  VIADD R17, R9, 0x1 ;  /* 0x0000000109117836 */ /* 0x000fe20000000000 */
[----:B--2---:R-:W-:-:S07]  /*0770*/  DFMA R4, R18, R20, RZ ;  /* 0x000000141204722b */ /* 0x004fce00000000ff */
[----:B------:R1:W-:Y:S04]  /*0780*/  STG.E.64 desc[UR6][R2.64], R4 ;  /* 0x0000000402007986 */ /* 0x0003e8000c101b06 */
[----:B------:R-:W-:Y:S05]  /*0790*/  @!P0 BRA `(.L_x_11) ;  /* 0x0000000000488947 */ /* 0x000fea0003800000 */
[----:B------:R-:W2:Y:S02]  /*07a0*/  LDG.E R21, desc[UR6][R14.64+0x4] ;  /* 0x000004060e157981 */ /* 0x000ea4000c1e1900 */
[----:B--2---:R-:W-:-:S04]  /*07b0*/  IMAD.WIDE R18, R21, 0x8, R12 ;  /* 0x0000000815127825 */ /* 0x004fc800078e020c */
[----:B------:R-:W-:Y:S02]  /*07c0*/  IMAD.WIDE R20, R21, 0x8, R10 ;  /* 0x0000000815147825 */ /* 0x000fe400078e020a */
[----:B------:R-:W1:Y:S04]  /*07d0*/  LDG.E.64 R18, desc[UR6][R18.64] ;  /* 0x0000000612127981 */ /* 0x000e68000c1e1b00 */
[----:B------:R-:W1:Y:S01]  /*07e0*/  LDG.E.64 R20, desc[UR6][R20.64] ;  /* 0x0000000614147981 */ /* 0x000e62000c1e1b00 */
[----:B------:R-:W-:Y:S02]  /*07f0*/  ISETP.NE.AND P0, PT, R16, 0x2, PT ;  /* 0x000000021000780c */ /* 0x000fe40003f05270 */
[----:B------:R-:W-:Y:S01]  /*0800*/  IADD3 R17, PT, PT, R9, 0x2, RZ ;  /* 0x0000000209117810 */ /* 0x000fe20007ffe0ff */
[----:B-1----:R-:W-:-:S07]  /*0810*/  DFMA R4, R18, R20, R4 ;  /* 0x000000141204722b */ /* 0x002fce0000000004 */
[----:B------:R2:W-:Y:S03]  /*0820*/  STG.E.64 desc[UR6][R2.64], R4 ;  /* 0x0000000402007986 */ /* 0x0005e6000c101b06 */
[----:B------:R-:W-:Y:S05]  /*0830*/  @!P0 BRA `(.L_x_11) ;  /* 0x0000000000208947 */ /* 0x000fea0003800000 */
[----:B------:R-:W3:Y:S02]  /*0840*/  LDG.E R15, desc[UR6][R14.64+0x8] ;  /* 0x000008060e0f7981 */ /* 0x000ee4000c1e1900 */
[----:B---3--:R-:W-:-:S04]  /*0850*/  IMAD.WIDE R12, R15, 0x8, R12 ;  /* 0x000000080f0c7825 */ /* 0x008fc800078e020c */
[----:B------:R-:W-:Y:S02]  /*0860*/  IMAD.WIDE R10, R15, 0x8, R10 ;  /* 0x000000080f0a7825 */ /* 0x000fe400078e020a */
[----:B------:R-:W2:Y:S04]  /*0870*/  LDG.E.64 R12, desc[UR6][R12.64] ;  /* 0x000000060c0c7981 */ /* 0x000ea8000c1e1b00 */
[----:B------:R-:W2:Y:S01]  /*0880*/  LDG.E.64 R10, desc[UR6][R10.64] ;  /* 0x000000060a0a7981 */ /* 0x000ea2000c1e1b00 */
[----:B------:R-:W-:Y:S01]  /*0890*/  VIADD R17, R9, 0x3 ;  /* 0x0000000309117836 */ /* 0x000fe20000000000 */
[----:B--2---:R-:W-:-:S07]  /*08a0*/  DFMA R4, R12, R10, R4 ;  /* 0x0000000a0c04722b */ /* 0x004fce0000000004 */
[----:B------:R3:W-:Y:S04]  /*08b0*/  STG.E.64 desc[UR6][R2.64], R4 ;  /* 0x0000000402007986 */ /* 0x0007e8000c101b06 */
.L_x_11:
[----:B------:R-:W-:Y:S05]  /*08c0*/  BSYNC.RECONVERGENT B2 ;  /* 0x0000000000027941 */ /* 0x000fea0003800200 */
.L_x_10:
[----:B------:R-:W-:-:S04]  /*08d0*/  IADD3 R9, PT, PT, R9, -R8, RZ ;  /* 0x8000000809097210 */ /* 0x000fc80007ffe0ff */
[----:B------:R-:W-:-:S13]  /*08e0*/  ISETP.GT.U32.AND P0, PT, R9, -0x4, PT ;  /* 0xfffffffc0900780c */ /* 0x000fda0003f04070 */
[----:B------:R-:W-:Y:S05]  /*08f0*/  @P0 BRA `(.L_x_9) ;  /* 0x00000000008c0947 */ /* 0x000fea0003800000 */
.L_x_12:
[----:B----4-:R-:W4:Y:S08]  /*0900*/  LDC.64 R12, c[0x0][0x388] ;  /* 0x0000e200ff0c7b82 */ /* 0x010f300000000a00 */
[----:B------:R-:W5:Y:S08]  /*0910*/  LDC.64 R14, c[0x0][0x3a0] ;  /* 0x0000e800ff0e7b82 */ /* 0x000f700000000a00 */
[----:B------:R-:W0:Y:S01]  /*0920*/  LDC.64 R10, c[0x0][0x390] ;  /* 0x0000e400ff0a7b82 */ /* 0x000e220000000a00 */
[----:B----4-:R-:W-:-:S05]  /*0930*/  IMAD.WIDE.U32 R12, R17, 0x4, R12 ;  /* 0x00000004110c7825 */ /* 0x010fca00078e000c */
[----:B------:R-:W5:Y:S02]  /*0940*/  LDG.E R23, desc[UR6][R12.64] ;  /* 0x000000060c177981 */ /* 0x000f64000c1e1900 */
[----:B-----5:R-:W-:-:S04]  /*0950*/  IMAD.WIDE R20, R23, 0x8, R14 ;  /* 0x0000000817147825 */ /* 0x020fc800078e020e */
[----:B0-----:R-:W-:Y:S02]  /*0960*/  IMAD.WIDE R22, R23, 0x8, R10 ;  /* 0x0000000817167825 */ /* 0x001fe400078e020a */
[----:B------:R-:W1:Y:S04]  /*0970*/  LDG.E.64 R20, desc[UR6][R20.64] ;  /* 0x0000000614147981 */ /* 0x000e68000c1e1b00 */
[----:B------:R-:W1:Y:S02]  /*0980*/  LDG.E.64 R22, desc[UR6][R22.64] ;  /* 0x0000000616167981 */ /* 0x000e64000c1e1b00 */
[----:B-123--:R-:W-:-:S07]  /*0990*/  DFMA R4, R20, R22, R4 ;  /* 0x000000161404722b */ /* 0x00efce0000000004 */
[----:B------:R0:W-:Y:S04]  /*09a0*/  STG.E.64 desc[UR6][R2.64], R4 ;  /* 0x0000000402007986 */ /* 0x0001e8000c101b06 */
[----:B------:R-:W2:Y:S02]  /*09b0*/  LDG.E R27, desc[UR6][R12.64+0x4] ;  /* 0x000004060c1b7981 */ /* 0x000ea4000c1e1900 */
[----:B--2---:R-:W-:-:S04]  /*09c0*/  IMAD.WIDE R24, R27, 0x8, R14 ;  /* 0x000000081b187825 */ /* 0x004fc800078e020e */
[----:B------:R-:W-:Y:S01]  /*09d0*/  IMAD.WIDE R26, R27, 0x8, R10 ;  /* 0x000000081b1a7825 */ /* 0x000fe200078e020a */
[----:B------:R-:W2:Y:S05]  /*09e0*/  LDG.E.64 R18, desc[UR6][R24.64] ;  /* 0x0000000618127981 */ /* 0x000eaa000c1e1b00 */
[----:B------:R-:W2:Y:S02]  /*09f0*/  LDG.E.64 R26, desc[UR6][R26.64] ;  /* 0x000000061a1a7981 */ /* 0x000ea4000c1e1b00 */
[----:B--2---:R-:W-:-:S07]  /*0a00*/  DFMA R18, R18, R26, R4 ;  /* 0x0000001a1212722b */ /* 0x004fce0000000004 */
        /* <DEDUP_REMOVED lines=8> */
[----:B0-----:R-:W2:Y:S02]  /*0a90*/  LDG.E R5, desc[UR6][R12.64+0xc] ;  /* 0x00000c060c057981 */ /* 0x001ea4000c1e1900 */
[----:B--2---:R-:W-:-:S04]  /*0aa0*/  IMAD.WIDE R14, R5, 0x8, R14 ;  /* 0x00000008050e7825 */ /* 0x004fc800078e020e */
[----:B------:R-:W-:Y:S02]  /*0ab0*/  IMAD.WIDE R10, R5, 0x8, R10 ;  /* 0x00000008050a7825 */ /* 0x000fe400078e020a */
[----:B------:R-:W2:Y:S04]  /*0ac0*/  LDG.E.64 R14, desc[UR6][R14.64] ;  /* 0x000000060e0e7981 */ /* 0x000ea8000c1e1b00 */
[----:B------:R-:W2:Y:S01]  /*0ad0*/  LDG.E.64 R10, desc[UR6][R10.64] ;  /* 0x000000060a0a7981 */ /* 0x000ea2000c1e1b00 */
[----:B------:R-:W-:-:S05]  /*0ae0*/  VIADD R17, R17, 0x4 ;  /* 0x0000000411117836 */ /* 0x000fca0000000000 */
[----:B------:R-:W-:Y:S01]  /*0af0*/  ISETP.GE.AND P0, PT, R17, R8, PT ;  /* 0x000000081100720c */ /* 0x000fe20003f06270 */
[----:B--2---:R-:W-:-:S07]  /*0b00*/  DFMA R4, R14, R10, R20 ;  /* 0x0000000a0e04722b */ /* 0x004fce0000000014 */
[----:B------:R4:W-:Y:S05]  /*0b10*/  STG.E.64 desc[UR6][R2.64], R4 ;  /* 0x0000000402007986 */ /* 0x0009ea000c101b06 */
[----:B------:R-:W-:Y:S05]  /*0b20*/  @!P0 BRA `(.L_x_12) ;  /* 0xfffffffc00748947 */ /* 0x000fea000383ffff */
.L_x_9:
[----:B------:R-:W-:Y:S05]  /*0b30*/  BSYNC.RECONVERGENT B1 ;  /* 0x0000000000017941 */ /* 0x000fea0003800200 */
.L_x_8:
[----:B------:R-:W-:Y:S05]  /*0b40*/  BRA `(.L_x_13) ;  /* 0x0000000400647947 */ /* 0x000fea0003800000 */
.L_x_7:
[----:B------:R-:W1:Y:S01]  /*0b50*/  LDC.64 R4, c[0x0][0x380] ;  /* 0x0000e000ff047b82 */ /* 0x000e620000000a00 */
[----:B------:R-:W2:Y:S01]  /*0b60*/  LDCU UR8, c[0x0][0x3b0] ;  /* 0x00007600ff0877ac */ /* 0x000ea20008000800 */
[----:B-1----:R-:W-:-:S05]  /*0b70*/  IMAD.WIDE R4, R7, 0x4, R4 ;  /* 0x0000000407047825 */ /* 0x002fca00078e0204 */
[----:B------:R-:W2:Y:S04]  /*0b80*/  LDG.E R9, desc[UR6][R4.64+0x4] ;  /* 0x0000040604097981 */ /* 0x000ea8000c1e1900 */
[----:B------:R-:W3:Y:S01]  /*0b90*/  LDG.E R16, desc[UR6][R4.64] ;  /* 0x0000000604107981 */ /* 0x000ee2000c1e1900 */
[----:B--2---:R-:W-:-:S04]  /*0ba0*/  VIMNMX R11, PT, PT, R9, UR8, PT ;  /* 0x00000008090b7c48 */ /* 0x004fc8000bfe0100 */
[----:B---3--:R-:W-:-:S04]  /*0bb0*/  ISETP.GT.AND P0, PT, R11, R16, PT ;  /* 0x000000100b00720c */ /* 0x008fc80003f04270 */
[----:B------:R-:W-:-:S13]  /*0bc0*/  ISETP.EQ.OR P0, PT, R16, R9, !P0 ;  /* 0x000000091000720c */ /* 0x000fda0004702670 */
[----:B------:R-:W-:Y:S05]  /*0bd0*/  @P0 BRA `(.L_x_13) ;  /* 0x0000000400400947 */ /* 0x000fea0003800000 */
[----:B------:R-:W-:Y:S01]  /*0be0*/  IADD3 R17, PT, PT, -R16, R9, RZ ;  /* 0x0000000910117210 */ /* 0x000fe20007ffe1ff */
[----:B------:R-:W-:Y:S01]  /*0bf0*/  BSSY.RECONVERGENT B1, `(.L_x_14) ;  /* 0x0000025000017945 */ /* 0x000fe20003800200 */
[----:B------:R-:W-:Y:S01]  /*0c00*/  IMAD.MOV.U32 R8, RZ, RZ, R16 ;  /* 0x000000ffff087224 */ /* 0x000fe200078e0010 */
[----:B------:R-:W-:Y:S02]  /*0c10*/  CS2R R4, SRZ ;  /* 0x0000000000047805 */ /* 0x000fe4000001ff00 */
[----:B------:R-:W-:-:S13]  /*0c20*/  LOP3.LUT P0, R17, R17, 0x3, RZ, 0xc0, !PT ;  /* 0x0000000311117812 */ /* 0x000fda000780c0ff */
[----:B------:R-:W-:Y:S05]  /*0c30*/  @!P0 BRA `(.L_x_15) ;  /* 0x0000000000808947 */ /* 0x000fea0003800000 */
[----:B------:R-:W1:Y:S08]  /*0c40*/  LDC.64 R14, c[0x0][0x388] ;  /* 0x0000e200ff0e7b82 */ /* 0x000e700000000a00 */
[----:B------:R-:W2:Y:S08]  /*0c50*/  LDC.64 R12, c[0x0][0x3a0] ;  /* 0x0000e800ff0c7b82 */ /* 0x000eb00000000a00 */
[----:B------:R-:W3:Y:S01]  /*0c60*/  LDC.64 R10, c[0x0][0x390] ;  /* 0x0000e400ff0a7b82 */ /* 0x000ee20000000a00 */
[----:B-1----:R-:W-:-:S05]  /*0c70*/  IMAD.WIDE R14, R16, 0x4, R14 ;  /* 0x00000004100e7825 */ /* 0x002fca00078e020e */
[----:B------:R-:W2:Y:S02]  /*0c80*/  LDG.E R21, desc[UR6][R14.64] ;  /* 0x000000060e157981 */ /* 0x000ea4000c1e1900 */
[----:B--2---:R-:W-:-:S04]  /*0c90*/  IMAD.WIDE R18, R21, 0x8, R12 ;  /* 0x0000000815127825 */ /* 0x004fc800078e020c */
[----:B---3--:R-:W-:Y:S02]  /*0ca0*/  IMAD.WIDE R20, R21, 0x8, R10 ;  /* 0x0000000815147825 */ /* 0x008fe400078e020a */
[----:B------:R-:W2:Y:S04]  /*0cb0*/  LDG.E.64 R18, desc[UR6][R18.64] ;  /* 0x0000000612127981 */ /* 0x000ea8000c1e1b00 */
[----:B------:R-:W2:Y:S01]  /*0cc0*/  LDG.E.64 R20, desc[UR6][R20.64] ;  /* 0x0000000614147981 */ /* 0x000ea2000c1e1b00 */
[----:B------:R-:W-:Y:S02]  /*0cd0*/  ISETP.NE.AND P0, PT, R17, 0x1, PT ;  /* 0x000000011100780c */ /* 0x000fe40003f05270 */
[----:B------:R-:W-:Y:S01]  /*0ce0*/  IADD3 R8, PT, PT, R16, 0x1, RZ ;  /* 0x0000000110087810 */ /* 0x000fe20007ffe0ff */
[----:B--2---:R-:W-:-:S07]  /*0cf0*/  DFMA R4, R18, R20, RZ ;  /* 0x000000141204722b */ /* 0x004fce00000000ff */
[----:B------:R1:W-:Y:S03]  /*0d00*/  STG.E.64 desc[UR6][R2.64], R4 ;  /* 0x0000000402007986 */ /* 0x0003e6000c101b06 */
[----:B------:R-:W-:Y:S05]  /*0d10*/  @!P0 BRA `(.L_x_15) ;  /* 0x0000000000488947 */ /* 0x000fea0003800000 */
[----:B------:R-:W2:Y:S02]  /*0d20*/  LDG.E R21, desc[UR6][R14.64+0x4] ;  /* 0x000004060e157981 */ /* 0x000ea4000c1e1900 */
[----:B--2---:R-:W-:-:S04]  /*0d30*/  IMAD.WIDE R18, R21, 0x8, R12 ;  /* 0x0000000815127825 */ /* 0x004fc800078e020c */
[----:B------:R-:W-:Y:S02]  /*0d40*/  IMAD.WIDE R20, R21, 0x8, R10 ;  /* 0x0000000815147825 */ /* 0x000fe400078e020a */
[----:B------:R-:W1:Y:S04]  /*0d50*/  LDG.E.64 R18, desc[UR6][R18.64] ;  /* 0x0000000612127981 */ /* 0x000e68000c1e1b00 */
[----:B------:R-:W1:Y:S01]  /*0d60*/  LDG.E.64 R20, desc[UR6][R20.64] ;  /* 0x0000000614147981 */ /* 0x000e62000c1e1b00 */
[----:B------:R-:W-:Y:S01]  /*0d70*/  ISETP.NE.AND P0, PT, R17, 0x2, PT ;  /* 0x000000021100780c */ /* 0x000fe20003f05270 */
[----:B------:R-:W-:Y:S01]  /*0d80*/  VIADD R8, R16, 0x2 ;  /* 0x0000000210087836 */ /* 0x000fe20000000000 */
[----:B-1----:R-:W-:-:S07]  /*0d90*/  DFMA R4, R18, R20, R4 ;  /* 0x000000141204722b */ /* 0x002fce0000000004 */
[----:B------:R2:W-:Y:S04]  /*0da0*/  STG.E.64 desc[UR6][R2.64], R4 ;  /* 0x0000000402007986 */ /* 0x0005e8000c101b06 */
[----:B------:R-:W-:Y:S05]  /*0db0*/  @!P0 BRA `(.L_x_15) ;  /* 0x0000000000208947 */ /* 0x000fea0003800000 */
[----:B------:R-:W3:Y:S02]  /*0dc0*/  LDG.E R15, desc[UR6][R14.64+0x8] ;  /* 0x000008060e0f7981 */ /* 0x000ee4000c1e1900 */
[----:B---3--:R-:W-:-:S04]  /*0dd0*/  IMAD.WIDE R12, R15, 0x8, R12 ;  /* 0x000000080f0c7825 */ /* 0x008fc800078e020c */
[----:B------:R-:W-:Y:S02]  /*0de0*/  IMAD.WIDE R10, R15, 0x8, R10 ;  /* 0x000000080f0a7825 */ /* 0x000fe400078e020a */
[----:B------:R-:W2:Y:S04]  /*0df0*/  LDG.E.64 R12, desc[UR6][R12.64] ;  /* 0x000000060c0c7981 */ /* 0x000ea8000c1e1b00 */
[----:B------:R-:W2:Y:S01]  /*0e00*/  LDG.E.64 R10, desc[UR6][R10.64] ;  /* 0x000000060a0a7981 */ /* 0x000ea2000c1e1b00 */
[----:B------:R-:W-:Y:S01]  /*0e10*/  IADD3 R8, PT, PT, R16, 0x3, RZ ;  /* 0x0000000310087810 */ /* 0x000fe20007ffe0ff */
[----:B--2---:R-:W-:-:S07]  /*0e20*/  DFMA R4, R12, R10, R4 ;  /* 0x0000000a0c04722b */ /* 0x004fce0000000004 */
[----:B------:R3:W-:Y:S04]  /*0e30*/  STG.E.64 desc[UR6][R2.64], R4 ;  /* 0x0000000402007986 */ /* 0x0007e8000c101b06 */
.L_x_15:
[----:B------:R-:W-:Y:S05]  /*0e40*/  BSYNC.RECONVERGENT B1 ;  /* 0x0000000000017941 */ /* 0x000fea0003800200 */
.L_x_14:
[----:B------:R-:W-:-:S05]  /*0e50*/  IMAD.IADD R10, R16, 0x1, -R9 ;  /* 0x00000001100a7824 */ /* 0x000fca00078e0a09 */
[----:B------:R-:W-:-:S13]  /*0e60*/  ISETP.GT.U32.AND P0, PT, R10, -0x4, PT ;  /* 0xfffffffc0a00780c */ /* 0x000fda0003f04070 */
[----:B------:R-:W-:Y:S05]  /*0e70*/  @P0 BRA `(.L_x_13) ;  /* 0x0000000000980947 */ /* 0x000fea0003800000 */
[----:B------:R-:W-:-:S07]  /*0e80*/  IADD3 R9, PT, PT, -R9, R8, RZ ;  /* 0x0000000809097210 */ /* 0x000fce0007ffe1ff */
.L_x_16:
[----:B------:R-:W-:Y:S01]  /*0e90*/  MOV R13, UR5 ;  /* 0x00000005000d7c02 */ /* 0x000fe20008000f00 */
[----:B------:R-:W-:Y:S01]  /*0ea0*/  IMAD.U32 R12, RZ, RZ, UR4 ;  /* 0x00000004ff0c7e24 */ /* 0x000fe2000f8e00ff */
[----:B----4-:R-:W4:Y:S03]  /*0eb0*/  LDC.64 R14, c[0x0][0x3a0] ;  /* 0x0000e800ff0e7b82 */ /* 0x010f260000000a00 */
[----:B------:R-:W-:-:S05]  /*0ec0*/  IMAD.WIDE R12, R8, 0x4, R12 ;  /* 0x00000004080c7825 */ /* 0x000fca00078e020c */
[----:B------:R-:W4:Y:S01]  /*0ed0*/  LDG.E R21, desc[UR6][R12.64+-0x8] ;  /* 0xfffff8060c157981 */ /* 0x000f22000c1e1900 */
[----:B------:R-:W5:Y:S01]  /*0ee0*/  LDC.64 R10, c[0x0][0x390] ;  /* 0x0000e400ff0a7b82 */ /* 0x000f620000000a00 */
[----:B----4-:R-:W-:-:S04]  /*0ef0*/  IMAD.WIDE R18, R21, 0x8, R14 ;  /* 0x0000000815127825 */ /* 0x010fc800078e020e */
[----:B-----5:R-:W-:Y:S02]  /*0f00*/  IMAD.WIDE R20, R21, 0x8, R10 ;  /* 0x0000000815147825 */ /* 0x020fe400078e020a */
        /* <DEDUP_REMOVED lines=18> */
[----:B-1----:R-:W2:Y:S02]  /*1030*/  LDG.E R5, desc[UR6][R12.64+0x4] ;  /* 0x000004060c057981 */ /* 0x002ea4000c1e1900 */
[----:B--2---:R-:W-:-:S04]  /*1040*/  IMAD.WIDE R14, R5, 0x8, R14 ;  /* 0x00000008050e7825 */ /* 0x004fc800078e020e */
[----:B------:R-:W-:Y:S02]  /*1050*/  IMAD.WIDE R10, R5, 0x8, R10 ;  /* 0x00000008050a7825 */ /* 0x000fe400078e020a */
[----:B------:R-:W2:Y:S04]  /*1060*/  LDG.E.64 R14, desc[UR6][R14.64] ;  /* 0x000000060e0e7981 */ /* 0x000ea8000c1e1b00 */
[----:B------:R-:W2:Y:S01]  /*1070*/  LDG.E.64 R10, desc[UR6][R10.64] ;  /* 0x000000060a0a7981 */ /* 0x000ea2000c1e1b00 */
[----:B------:R-:W-:Y:S01]  /*1080*/  VIADD R9, R9, 0x4 ;  /* 0x0000000409097836 */ /* 0x000fe20000000000 */
[----:B------:R-:W-:-:S04]  /*1090*/  IADD3 R8, PT, PT, R8, 0x4, RZ ;  /* 0x0000000408087810 */ /* 0x000fc80007ffe0ff */
[----:B------:R-:W-:Y:S01]  /*10a0*/  ISETP.NE.AND P0, PT, R9, RZ, PT ;  /* 0x000000ff0900720c */ /* 0x000fe20003f05270 */
[----:B--2---:R-:W-:-:S07]  /*10b0*/  DFMA R4, R14, R10, R18 ;  /* 0x0000000a0e04722b */ /* 0x004fce0000000012 */
[----:B------:R4:W-:Y:S05]  /*10c0*/  STG.E.64 desc[UR6][R2.64], R4 ;  /* 0x0000000402007986 */ /* 0x0009ea000c101b06 */
[----:B------:R-:W-:Y:S05]  /*10d0*/  @P0 BRA `(.L_x_16) ;  /* 0xfffffffc006c0947 */ /* 0x000fea000383ffff */
.L_x_13:
[----:B------:R-:W-:Y:S05]  /*10e0*/  BSYNC.RECONVERGENT B0 ;  /* 0x0000000000007941 */ /* 0x000fea0003800200 */
.L_x_6:
[----:B------:R-:W-:-:S05]  /*10f0*/  VIADD R7, R7, 0x1 ;  /* 0x0000000107077836 */ /* 0x000fca0000000000 */
[----:B------:R-:W-:-:S13]  /*1100*/  ISETP.NE.AND P0, PT, R7, R6, PT ;  /* 0x000000060700720c */ /* 0x000fda0003f05270 */
[----:B------:R-:W-:Y:S05]  /*1110*/  @P0 BRA `(.L_x_17) ;  /* 0xfffffff400180947 */ /* 0x000fea000383ffff */
[----:B------:R-:W-:Y:S05]  /*1120*/  EXIT ;  /* 0x000000000000794d */ /* 0x000fea0003800000 */
.L_x_18:
[----:B------:R-:W-:-:S00]  /*1130*/  BRA `(.L_x_18) ;  /* 0xfffffffc00fc7947 */ /* 0x000fc0000383ffff */
[----:B------:R-:W-:-:S00]  /*1140*/  NOP ;  /* 0x0000000000007918 */ /* 0x000fc00000000000 */
        /* <DEDUP_REMOVED lines=11> */
.L_x_19:


//--------------------- .nv.shared.reserved.0     --------------------------
	.section	.nv.shared.reserved.0,"aw",@nobits
	.weak		__nv_reservedSMEM_offset_0_alias
	.size		__nv_reservedSMEM_offset_0_alias, 0, 64
	.other		__nv_reservedSMEM_offset_0_alias,@"STO_CUDA_RESERVED_SHARED STV_DEFAULT"
__nv_reservedSMEM_offset_0_alias:
	.zero		0
	.zero		64


//--------------------- .nv.constant0._Z26computeMatrixVectorProductPiS_PdS0_S0_iii --------------------------
	.section	.nv.constant0._Z26computeMatrixVectorProductPiS_PdS0_S0_iii,"a",@progbits
	.sectionflags	@""
	.align	4
.nv.constant0._Z26computeMatrixVectorProductPiS_PdS0_S0_iii:
	.zero		948


//--------------------- SYMBOLS --------------------------

	.type		.nv.reservedSmem.offset0,@object
	.size		.nv.reservedSmem.offset0,0x4
